//
// Generated by NVIDIA NVVM Compiler
//
// Compiler Build ID: CL-36424714
// Cuda compilation tools, release 13.0, V13.0.88
// Based on NVVM 20.0.0
//

.version 9.0
.target sm_100
.address_size 64

	// .globl	mymatmul_kernel0
// _ZZ16mymatmul_kernel0E11data_shared has been demoted
// _ZZ16mymatmul_kernel0E13kernel_shared has been demoted

.visible .entry mymatmul_kernel0(
	.param .u64 .ptr .align 1 mymatmul_kernel0_param_0,
	.param .u64 .ptr .align 1 mymatmul_kernel0_param_1,
	.param .u64 .ptr .align 1 mymatmul_kernel0_param_2
)
.maxntid 32
{
	.local .align 16 .b8 	__local_depot0[8192];
	.reg .b64 	%SP;
	.reg .b64 	%SPL;
	.reg .pred 	%p<6>;
	.reg .b32 	%r<55>;
	.reg .b32 	%f<226>;
	.reg .b64 	%rd<30>;
	// demoted variable
	.shared .align 4 .b8 _ZZ16mymatmul_kernel0E11data_shared[2048];
	// demoted variable
	.shared .align 4 .b8 _ZZ16mymatmul_kernel0E13kernel_shared[8192];
	mov.u64 	%SPL, __local_depot0;
	ld.param.u64 	%rd13, [mymatmul_kernel0_param_0];
	ld.param.u64 	%rd14, [mymatmul_kernel0_param_1];
	ld.param.u64 	%rd15, [mymatmul_kernel0_param_2];
	add.u64 	%rd1, %SPL, 0;
	mov.b32 	%r50, 0;
$L__BB0_1:
	shl.b32 	%r18, %r50, 4;
	mul.wide.u32 	%rd17, %r18, 4;
	add.s64 	%rd18, %rd1, %rd17;
	mov.f32 	%f17, 0f00000000;
	st.local.v4.f32 	[%rd18], {%f17, %f17, %f17, %f17};
	st.local.v4.f32 	[%rd18+2048], {%f17, %f17, %f17, %f17};
	st.local.v4.f32 	[%rd18+4096], {%f17, %f17, %f17, %f17};
	st.local.v4.f32 	[%rd18+6144], {%f17, %f17, %f17, %f17};
	st.local.v4.f32 	[%rd18+32], {%f17, %f17, %f17, %f17};
	st.local.v4.f32 	[%rd18+2080], {%f17, %f17, %f17, %f17};
	st.local.v4.f32 	[%rd18+4128], {%f17, %f17, %f17, %f17};
	st.local.v4.f32 	[%rd18+6176], {%f17, %f17, %f17, %f17};
	st.local.v4.f32 	[%rd18+16], {%f17, %f17, %f17, %f17};
	st.local.v4.f32 	[%rd18+2064], {%f17, %f17, %f17, %f17};
	st.local.v4.f32 	[%rd18+4112], {%f17, %f17, %f17, %f17};
	st.local.v4.f32 	[%rd18+6160], {%f17, %f17, %f17, %f17};
	st.local.v4.f32 	[%rd18+48], {%f17, %f17, %f17, %f17};
	st.local.v4.f32 	[%rd18+2096], {%f17, %f17, %f17, %f17};
	st.local.v4.f32 	[%rd18+4144], {%f17, %f17, %f17, %f17};
	st.local.v4.f32 	[%rd18+6192], {%f17, %f17, %f17, %f17};
	add.s32 	%r50, %r50, 1;
	setp.ne.s32 	%p1, %r50, 32;
	@%p1 bra 	$L__BB0_1;
	mov.u32 	%r3, %ctaid.x;
	shl.b32 	%r20, %r3, 14;
	mov.u32 	%r4, %tid.x;
	or.b32  	%r21, %r20, %r4;
	shl.b32 	%r22, %r4, 8;
	or.b32  	%r23, %r21, %r22;
	and.b32  	%r5, %r23, 2147359747;
	shl.b32 	%r24, %r3, 9;
	and.b32  	%r6, %r24, 3584;
	shl.b32 	%r25, %r4, 2;
	mov.u32 	%r26, _ZZ16mymatmul_kernel0E11data_shared;
	add.s32 	%r7, %r26, %r25;
	add.s64 	%rd28, %rd1, 4096;
	shl.b32 	%r27, %r4, 5;
	mov.u32 	%r28, _ZZ16mymatmul_kernel0E13kernel_shared;
	add.s32 	%r8, %r28, %r27;
	cvta.to.global.u64 	%rd3, %rd14;
	cvta.to.global.u64 	%rd4, %rd13;
	mov.b32 	%r51, 0;
$L__BB0_3:
	bar.sync 	0;
	shl.b32 	%r30, %r51, 2;
	add.s32 	%r31, %r5, %r30;
	mul.wide.u32 	%rd19, %r31, 4;
	add.s64 	%rd20, %rd4, %rd19;
	ld.global.nc.f32 	%f18, [%rd20];
	st.shared.f32 	[%r7], %f18;
	ld.global.nc.f32 	%f19, [%rd20+32768];
	st.shared.f32 	[%r7+128], %f19;
	ld.global.nc.f32 	%f20, [%rd20+65536];
	st.shared.f32 	[%r7+256], %f20;
	ld.global.nc.f32 	%f21, [%rd20+98304];
	st.shared.f32 	[%r7+384], %f21;
	ld.global.nc.f32 	%f22, [%rd20+131072];
	st.shared.f32 	[%r7+512], %f22;
	ld.global.nc.f32 	%f23, [%rd20+163840];
	st.shared.f32 	[%r7+640], %f23;
	ld.global.nc.f32 	%f24, [%rd20+196608];
	st.shared.f32 	[%r7+768], %f24;
	ld.global.nc.f32 	%f25, [%rd20+229376];
	st.shared.f32 	[%r7+896], %f25;
	ld.global.nc.f32 	%f26, [%rd20+262144];
	st.shared.f32 	[%r7+1024], %f26;
	ld.global.nc.f32 	%f27, [%rd20+294912];
	st.shared.f32 	[%r7+1152], %f27;
	ld.global.nc.f32 	%f28, [%rd20+327680];
	st.shared.f32 	[%r7+1280], %f28;
	ld.global.nc.f32 	%f29, [%rd20+360448];
	st.shared.f32 	[%r7+1408], %f29;
	ld.global.nc.f32 	%f30, [%rd20+393216];
	st.shared.f32 	[%r7+1536], %f30;
	ld.global.nc.f32 	%f31, [%rd20+425984];
	st.shared.f32 	[%r7+1664], %f31;
	ld.global.nc.f32 	%f32, [%rd20+458752];
	st.shared.f32 	[%r7+1792], %f32;
	ld.global.nc.f32 	%f33, [%rd20+491520];
	st.shared.f32 	[%r7+1920], %f33;
	shl.b32 	%r32, %r51, 14;
	add.s32 	%r33, %r6, %r4;
	or.b32  	%r34, %r33, %r32;
	mul.wide.u32 	%rd21, %r34, 4;
	add.s64 	%rd22, %rd3, %rd21;
	ld.global.nc.f32 	%f34, [%rd22];
	add.s32 	%r37, %r28, %r25;
	st.shared.f32 	[%r37], %f34;
	ld.global.nc.f32 	%f35, [%rd22+128];
	st.shared.f32 	[%r37+128], %f35;
	ld.global.nc.f32 	%f36, [%rd22+256];
	st.shared.f32 	[%r37+256], %f36;
	ld.global.nc.f32 	%f37, [%rd22+384];
	st.shared.f32 	[%r37+384], %f37;
	ld.global.nc.f32 	%f38, [%rd22+512];
	st.shared.f32 	[%r37+512], %f38;
	ld.global.nc.f32 	%f39, [%rd22+640];
	st.shared.f32 	[%r37+640], %f39;
	ld.global.nc.f32 	%f40, [%rd22+768];
	st.shared.f32 	[%r37+768], %f40;
	ld.global.nc.f32 	%f41, [%rd22+896];
	st.shared.f32 	[%r37+896], %f41;
	ld.global.nc.f32 	%f42, [%rd22+1024];
	st.shared.f32 	[%r37+1024], %f42;
	ld.global.nc.f32 	%f43, [%rd22+1152];
	st.shared.f32 	[%r37+1152], %f43;
	ld.global.nc.f32 	%f44, [%rd22+1280];
	st.shared.f32 	[%r37+1280], %f44;
	ld.global.nc.f32 	%f45, [%rd22+1408];
	st.shared.f32 	[%r37+1408], %f45;
	ld.global.nc.f32 	%f46, [%rd22+1536];
	st.shared.f32 	[%r37+1536], %f46;
	ld.global.nc.f32 	%f47, [%rd22+1664];
	st.shared.f32 	[%r37+1664], %f47;
	ld.global.nc.f32 	%f48, [%rd22+1792];
	st.shared.f32 	[%r37+1792], %f48;
	ld.global.nc.f32 	%f49, [%rd22+1920];
	st.shared.f32 	[%r37+1920], %f49;
	ld.global.nc.f32 	%f50, [%rd22+16384];
	st.shared.f32 	[%r37+2048], %f50;
	ld.global.nc.f32 	%f51, [%rd22+16512];
	st.shared.f32 	[%r37+2176], %f51;
	ld.global.nc.f32 	%f52, [%rd22+16640];
	st.shared.f32 	[%r37+2304], %f52;
	ld.global.nc.f32 	%f53, [%rd22+16768];
	st.shared.f32 	[%r37+2432], %f53;
	ld.global.nc.f32 	%f54, [%rd22+16896];
	st.shared.f32 	[%r37+2560], %f54;
	ld.global.nc.f32 	%f55, [%rd22+17024];
	st.shared.f32 	[%r37+2688], %f55;
	ld.global.nc.f32 	%f56, [%rd22+17152];
	st.shared.f32 	[%r37+2816], %f56;
	ld.global.nc.f32 	%f57, [%rd22+17280];
	st.shared.f32 	[%r37+2944], %f57;
	ld.global.nc.f32 	%f58, [%rd22+17408];
	st.shared.f32 	[%r37+3072], %f58;
	ld.global.nc.f32 	%f59, [%rd22+17536];
	st.shared.f32 	[%r37+3200], %f59;
	ld.global.nc.f32 	%f60, [%rd22+17664];
	st.shared.f32 	[%r37+3328], %f60;
	ld.global.nc.f32 	%f61, [%rd22+17792];
	st.shared.f32 	[%r37+3456], %f61;
	ld.global.nc.f32 	%f62, [%rd22+17920];
	st.shared.f32 	[%r37+3584], %f62;
	ld.global.nc.f32 	%f63, [%rd22+18048];
	st.shared.f32 	[%r37+3712], %f63;
	ld.global.nc.f32 	%f64, [%rd22+18176];
	st.shared.f32 	[%r37+3840], %f64;
	ld.global.nc.f32 	%f65, [%rd22+18304];
	st.shared.f32 	[%r37+3968], %f65;
	ld.global.nc.f32 	%f66, [%rd22+32768];
	st.shared.f32 	[%r37+4096], %f66;
	ld.global.nc.f32 	%f67, [%rd22+32896];
	st.shared.f32 	[%r37+4224], %f67;
	ld.global.nc.f32 	%f68, [%rd22+33024];
	st.shared.f32 	[%r37+4352], %f68;
	ld.global.nc.f32 	%f69, [%rd22+33152];
	st.shared.f32 	[%r37+4480], %f69;
	ld.global.nc.f32 	%f70, [%rd22+33280];
	st.shared.f32 	[%r37+4608], %f70;
	ld.global.nc.f32 	%f71, [%rd22+33408];
	st.shared.f32 	[%r37+4736], %f71;
	ld.global.nc.f32 	%f72, [%rd22+33536];
	st.shared.f32 	[%r37+4864], %f72;
	ld.global.nc.f32 	%f73, [%rd22+33664];
	st.shared.f32 	[%r37+4992], %f73;
	ld.global.nc.f32 	%f74, [%rd22+33792];
	st.shared.f32 	[%r37+5120], %f74;
	ld.global.nc.f32 	%f75, [%rd22+33920];
	st.shared.f32 	[%r37+5248], %f75;
	ld.global.nc.f32 	%f76, [%rd22+34048];
	st.shared.f32 	[%r37+5376], %f76;
	ld.global.nc.f32 	%f77, [%rd22+34176];
	st.shared.f32 	[%r37+5504], %f77;
	ld.global.nc.f32 	%f78, [%rd22+34304];
	st.shared.f32 	[%r37+5632], %f78;
	ld.global.nc.f32 	%f79, [%rd22+34432];
	st.shared.f32 	[%r37+5760], %f79;
	ld.global.nc.f32 	%f80, [%rd22+34560];
	st.shared.f32 	[%r37+5888], %f80;
	ld.global.nc.f32 	%f81, [%rd22+34688];
	st.shared.f32 	[%r37+6016], %f81;
	ld.global.nc.f32 	%f82, [%rd22+49152];
	st.shared.f32 	[%r37+6144], %f82;
	ld.global.nc.f32 	%f83, [%rd22+49280];
	st.shared.f32 	[%r37+6272], %f83;
	ld.global.nc.f32 	%f84, [%rd22+49408];
	st.shared.f32 	[%r37+6400], %f84;
	ld.global.nc.f32 	%f85, [%rd22+49536];
	st.shared.f32 	[%r37+6528], %f85;
	ld.global.nc.f32 	%f86, [%rd22+49664];
	st.shared.f32 	[%r37+6656], %f86;
	ld.global.nc.f32 	%f87, [%rd22+49792];
	st.shared.f32 	[%r37+6784], %f87;
	ld.global.nc.f32 	%f88, [%rd22+49920];
	st.shared.f32 	[%r37+6912], %f88;
	ld.global.nc.f32 	%f89, [%rd22+50048];
	st.shared.f32 	[%r37+7040], %f89;
	ld.global.nc.f32 	%f90, [%rd22+50176];
	st.shared.f32 	[%r37+7168], %f90;
	ld.global.nc.f32 	%f91, [%rd22+50304];
	st.shared.f32 	[%r37+7296], %f91;
	ld.global.nc.f32 	%f92, [%rd22+50432];
	st.shared.f32 	[%r37+7424], %f92;
	ld.global.nc.f32 	%f93, [%rd22+50560];
	st.shared.f32 	[%r37+7552], %f93;
	ld.global.nc.f32 	%f94, [%rd22+50688];
	st.shared.f32 	[%r37+7680], %f94;
	ld.global.nc.f32 	%f95, [%rd22+50816];
	st.shared.f32 	[%r37+7808], %f95;
	ld.global.nc.f32 	%f96, [%rd22+50944];
	st.shared.f32 	[%r37+7936], %f96;
	ld.global.nc.f32 	%f97, [%rd22+51072];
	st.shared.f32 	[%r37+8064], %f97;
	bar.sync 	0;
	mov.b32 	%r52, 0;
$L__BB0_4:
	shl.b32 	%r39, %r52, 4;
	shl.b32 	%r40, %r52, 5;
	add.s32 	%r42, %r26, %r40;
	ld.shared.f32 	%f1, [%r42];
	ld.shared.f32 	%f2, [%r42+1052];
	ld.shared.f32 	%f3, [%r42+1024];
	ld.shared.f32 	%f4, [%r42+1040];
	ld.shared.f32 	%f5, [%r42+16];
	ld.shared.f32 	%f6, [%r42+1028];
	ld.shared.f32 	%f7, [%r42+4];
	ld.shared.f32 	%f8, [%r42+1044];
	ld.shared.f32 	%f9, [%r42+20];
	ld.shared.f32 	%f10, [%r42+1032];
	ld.shared.f32 	%f11, [%r42+8];
	ld.shared.f32 	%f12, [%r42+1048];
	ld.shared.f32 	%f13, [%r42+24];
	ld.shared.f32 	%f14, [%r42+1036];
	ld.shared.f32 	%f15, [%r42+12];
	ld.shared.f32 	%f16, [%r42+28];
	mul.wide.u32 	%rd23, %r39, 4;
	add.s64 	%rd27, %rd28, %rd23;
	mov.b32 	%r53, 4096;
$L__BB0_5:
	ld.local.v2.f32 	{%f98, %f99}, [%rd27+-4096];
	add.s32 	%r43, %r8, %r53;
	ld.shared.f32 	%f100, [%r43+-4096];
	fma.rn.f32 	%f101, %f1, %f100, %f98;
	ld.local.v2.f32 	{%f102, %f103}, [%rd27+-2048];
	ld.shared.f32 	%f104, [%r43+-3072];
	fma.rn.f32 	%f105, %f1, %f104, %f102;
	ld.local.v2.f32 	{%f106, %f107}, [%rd27];
	fma.rn.f32 	%f108, %f3, %f100, %f106;
	ld.local.v2.f32 	{%f109, %f110}, [%rd27+2048];
	fma.rn.f32 	%f111, %f3, %f104, %f109;
	ld.shared.f32 	%f112, [%r43+-4092];
	fma.rn.f32 	%f113, %f1, %f112, %f99;
	ld.shared.f32 	%f114, [%r43+-3068];
	fma.rn.f32 	%f115, %f1, %f114, %f103;
	fma.rn.f32 	%f116, %f3, %f112, %f107;
	fma.rn.f32 	%f117, %f3, %f114, %f110;
	ld.local.v2.f32 	{%f118, %f119}, [%rd27+-4064];
	fma.rn.f32 	%f120, %f5, %f100, %f118;
	ld.local.v2.f32 	{%f121, %f122}, [%rd27+-2016];
	fma.rn.f32 	%f123, %f5, %f104, %f121;
	ld.local.v2.f32 	{%f124, %f125}, [%rd27+32];
	fma.rn.f32 	%f126, %f4, %f100, %f124;
	ld.local.v2.f32 	{%f127, %f128}, [%rd27+2080];
	fma.rn.f32 	%f129, %f4, %f104, %f127;
	fma.rn.f32 	%f130, %f5, %f112, %f119;
	fma.rn.f32 	%f131, %f5, %f114, %f122;
	fma.rn.f32 	%f132, %f4, %f112, %f125;
	fma.rn.f32 	%f133, %f4, %f114, %f128;
	ld.shared.f32 	%f134, [%r43+-2048];
	fma.rn.f32 	%f135, %f7, %f134, %f101;
	ld.shared.f32 	%f136, [%r43+-1024];
	fma.rn.f32 	%f137, %f7, %f136, %f105;
	fma.rn.f32 	%f138, %f6, %f134, %f108;
	fma.rn.f32 	%f139, %f6, %f136, %f111;
	ld.shared.f32 	%f140, [%r43+-2044];
	fma.rn.f32 	%f141, %f7, %f140, %f113;
	ld.shared.f32 	%f142, [%r43+-1020];
	fma.rn.f32 	%f143, %f7, %f142, %f115;
	fma.rn.f32 	%f144, %f6, %f140, %f116;
	fma.rn.f32 	%f145, %f6, %f142, %f117;
	fma.rn.f32 	%f146, %f9, %f134, %f120;
	fma.rn.f32 	%f147, %f9, %f136, %f123;
	fma.rn.f32 	%f148, %f8, %f134, %f126;
	fma.rn.f32 	%f149, %f8, %f136, %f129;
	fma.rn.f32 	%f150, %f9, %f140, %f130;
	fma.rn.f32 	%f151, %f9, %f142, %f131;
	fma.rn.f32 	%f152, %f8, %f140, %f132;
	fma.rn.f32 	%f153, %f8, %f142, %f133;
	ld.shared.f32 	%f154, [%r43];
	fma.rn.f32 	%f155, %f11, %f154, %f135;
	ld.shared.f32 	%f156, [%r43+1024];
	fma.rn.f32 	%f157, %f11, %f156, %f137;
	fma.rn.f32 	%f158, %f10, %f154, %f138;
	fma.rn.f32 	%f159, %f10, %f156, %f139;
	ld.shared.f32 	%f160, [%r43+4];
	fma.rn.f32 	%f161, %f11, %f160, %f141;
	ld.shared.f32 	%f162, [%r43+1028];
	fma.rn.f32 	%f163, %f11, %f162, %f143;
	fma.rn.f32 	%f164, %f10, %f160, %f144;
	fma.rn.f32 	%f165, %f10, %f162, %f145;
	fma.rn.f32 	%f166, %f13, %f154, %f146;
	fma.rn.f32 	%f167, %f13, %f156, %f147;
	fma.rn.f32 	%f168, %f12, %f154, %f148;
	fma.rn.f32 	%f169, %f12, %f156, %f149;
	fma.rn.f32 	%f170, %f13, %f160, %f150;
	fma.rn.f32 	%f171, %f13, %f162, %f151;
	fma.rn.f32 	%f172, %f12, %f160, %f152;
	fma.rn.f32 	%f173, %f12, %f162, %f153;
	ld.shared.f32 	%f174, [%r43+2048];
	fma.rn.f32 	%f175, %f15, %f174, %f155;
	ld.shared.f32 	%f176, [%r43+3072];
	fma.rn.f32 	%f177, %f15, %f176, %f157;
	fma.rn.f32 	%f178, %f14, %f174, %f158;
	fma.rn.f32 	%f179, %f14, %f176, %f159;
	ld.shared.f32 	%f180, [%r43+2052];
	fma.rn.f32 	%f181, %f15, %f180, %f161;
	st.local.v2.f32 	[%rd27+-4096], {%f175, %f181};
	ld.shared.f32 	%f182, [%r43+3076];
	fma.rn.f32 	%f183, %f15, %f182, %f163;
	st.local.v2.f32 	[%rd27+-2048], {%f177, %f183};
	fma.rn.f32 	%f184, %f14, %f180, %f164;
	st.local.v2.f32 	[%rd27], {%f178, %f184};
	fma.rn.f32 	%f185, %f14, %f182, %f165;
	st.local.v2.f32 	[%rd27+2048], {%f179, %f185};
	fma.rn.f32 	%f186, %f16, %f174, %f166;
	fma.rn.f32 	%f187, %f16, %f176, %f167;
	fma.rn.f32 	%f188, %f2, %f174, %f168;
	fma.rn.f32 	%f189, %f2, %f176, %f169;
	fma.rn.f32 	%f190, %f16, %f180, %f170;
	st.local.v2.f32 	[%rd27+-4064], {%f186, %f190};
	fma.rn.f32 	%f191, %f16, %f182, %f171;
	st.local.v2.f32 	[%rd27+-2016], {%f187, %f191};
	fma.rn.f32 	%f192, %f2, %f180, %f172;
	st.local.v2.f32 	[%rd27+32], {%f188, %f192};
	fma.rn.f32 	%f193, %f2, %f182, %f173;
	st.local.v2.f32 	[%rd27+2080], {%f189, %f193};
	add.s32 	%r53, %r53, 8;
	add.s64 	%rd27, %rd27, 8;
	setp.ne.s32 	%p2, %r53, 4128;
	@%p2 bra 	$L__BB0_5;
	add.s32 	%r52, %r52, 1;
	setp.ne.s32 	%p3, %r52, 32;
	@%p3 bra 	$L__BB0_4;
	add.s32 	%r51, %r51, 1;
	setp.ne.s32 	%p4, %r51, 256;
	@%p4 bra 	$L__BB0_3;
	shl.b32 	%r45, %r3, 16;
	and.b32  	%r46, %r45, 2146959360;
	shl.b32 	%r47, %r4, 3;
	or.b32  	%r48, %r46, %r47;
	add.s32 	%r49, %r48, %r6;
	mul.wide.u32 	%rd24, %r49, 4;
	cvta.to.global.u64 	%rd25, %rd15;
	add.s64 	%rd26, %rd24, %rd25;
	add.s64 	%rd29, %rd26, 1048576;
	mov.b32 	%r54, 0;
$L__BB0_9:
	ld.local.v4.f32 	{%f194, %f195, %f196, %f197}, [%rd28+-4096];
	st.global.f32 	[%rd29+-1048576], %f194;
	ld.local.v4.f32 	{%f198, %f199, %f200, %f201}, [%rd28+-2048];
	st.global.f32 	[%rd29+-1047552], %f198;
	ld.local.v4.f32 	{%f202, %f203, %f204, %f205}, [%rd28];
	st.global.f32 	[%rd29], %f202;
	ld.local.v4.f32 	{%f206, %f207, %f208, %f209}, [%rd28+2048];
	st.global.f32 	[%rd29+1024], %f206;
	st.global.f32 	[%rd29+-1048572], %f195;
	st.global.f32 	[%rd29+-1047548], %f199;
	st.global.f32 	[%rd29+4], %f203;
	st.global.f32 	[%rd29+1028], %f207;
	st.global.f32 	[%rd29+-1048568], %f196;
	st.global.f32 	[%rd29+-1047544], %f200;
	st.global.f32 	[%rd29+8], %f204;
	st.global.f32 	[%rd29+1032], %f208;
	st.global.f32 	[%rd29+-1048564], %f197;
	st.global.f32 	[%rd29+-1047540], %f201;
	st.global.f32 	[%rd29+12], %f205;
	st.global.f32 	[%rd29+1036], %f209;
	ld.local.v4.f32 	{%f210, %f211, %f212, %f213}, [%rd28+-4080];
	st.global.f32 	[%rd29+-1048560], %f210;
	ld.local.v4.f32 	{%f214, %f215, %f216, %f217}, [%rd28+-2032];
	st.global.f32 	[%rd29+-1047536], %f214;
	ld.local.v4.f32 	{%f218, %f219, %f220, %f221}, [%rd28+16];
	st.global.f32 	[%rd29+16], %f218;
	ld.local.v4.f32 	{%f222, %f223, %f224, %f225}, [%rd28+2064];
	st.global.f32 	[%rd29+1040], %f222;
	st.global.f32 	[%rd29+-1048556], %f211;
	st.global.f32 	[%rd29+-1047532], %f215;
	st.global.f32 	[%rd29+20], %f219;
	st.global.f32 	[%rd29+1044], %f223;
	st.global.f32 	[%rd29+-1048552], %f212;
	st.global.f32 	[%rd29+-1047528], %f216;
	st.global.f32 	[%rd29+24], %f220;
	st.global.f32 	[%rd29+1048], %f224;
	st.global.f32 	[%rd29+-1048548], %f213;
	st.global.f32 	[%rd29+-1047524], %f217;
	st.global.f32 	[%rd29+28], %f221;
	st.global.f32 	[%rd29+1052], %f225;
	add.s32 	%r54, %r54, 1;
	add.s64 	%rd29, %rd29, 16384;
	add.s64 	%rd28, %rd28, 32;
	setp.ne.s32 	%p5, %r54, 64;
	@%p5 bra 	$L__BB0_9;
	ret;

}


// ===== COMPILED SASS (sm_100) =====

	.target	sm_100

	.elftype	@"ET_EXEC"


//--------------------- .note.nv.tkinfo           --------------------------
	.section	.note.nv.tkinfo,"",@"SHT_NOTE"
	.sectionflags	@"SHF_NOTE_NV_TKINFO"
	.tkinfo
        /*0018*/ 	.word	0x00000002
        /*0030*/ 	.string	""
        /*0030*/ 	.string	"ptxas"
        /*0030*/ 	.string	"Cuda compilation tools, release 13.0, V13.0.88"
        /*0030*/ 	.string	"Build cuda_13.0.r13.0/compiler.36424714_0"
        /*0030*/ 	.string	"-arch sm_100 -m 64 "



//--------------------- .note.nv.cuinfo           --------------------------
	.section	.note.nv.cuinfo,"",@"SHT_NOTE"
	.sectionflags	@"SHF_NOTE_NV_CUINFO"
        /*0018*/ 	.short	0x0002
        /*001a*/ 	.short	0x0064
        /*001c*/ 	.short	0x0082
	.zero		2


//--------------------- .nv.info                  --------------------------
	.section	.nv.info,"",@"SHT_CUDA_INFO"
	.align	4


	//----- nvinfo : EIATTR_REGCOUNT
	.align		4
        /*0000*/ 	.byte	0x04, 0x2f
        /*0002*/ 	.short	(.L_1 - .L_0)
	.align		4
.L_0:
        /*0004*/ 	.word	index@(mymatmul_kernel0)
        /*0008*/ 	.word	0x0000005f


	//----- nvinfo : EIATTR_FRAME_SIZE
	.align		4
.L_1:
        /*000c*/ 	.byte	0x04, 0x11
        /*000e*/ 	.short	(.L_3 - .L_2)
	.align		4
.L_2:
        /*0010*/ 	.word	index@(mymatmul_kernel0)
        /*0014*/ 	.word	0x00002000


	//----- nvinfo : EIATTR_MIN_STACK_SIZE
	.align		4
.L_3:
        /*0018*/ 	.byte	0x04, 0x12
        /*001a*/ 	.short	(.L_5 - .L_4)
	.align		4
.L_4:
        /*001c*/ 	.word	index@(mymatmul_kernel0)
        /*0020*/ 	.word	0x00002000
.L_5:


//--------------------- .nv.compat                --------------------------
	.section	.nv.compat,"",@"SHT_CUDA_COMPAT_INFO"
	.align	4
        /*0000*/ 	.byte	0x02, 0x09, 0x00, 0x00, 0x02, 0x02, 0x01, 0x00, 0x02, 0x05, 0x05, 0x00, 0x03, 0x07, 0x01, 0x01
        /*0010*/ 	.byte	0x02, 0x03, 0x00, 0x00, 0x02, 0x06, 0x01, 0x00, 0x04, 0x0b, 0x08, 0x00, 0x09, 0x00, 0x00, 0x00
        /*0020*/ 	.byte	0x00, 0x00, 0x00, 0x00


//--------------------- .nv.info.mymatmul_kernel0 --------------------------
	.section	.nv.info.mymatmul_kernel0,"",@"SHT_CUDA_INFO"
	.sectionflags	@""
	.align	4


	//----- nvinfo : EIATTR_CUDA_API_VERSION
	.align		4
        /*0000*/ 	.byte	0x04, 0x37
        /*0002*/ 	.short	(.L_7 - .L_6)
.L_6:
        /*0004*/ 	.word	0x00000082


	//----- nvinfo : EIATTR_KPARAM_INFO
	.align		4
.L_7:
        /*0008*/ 	.byte	0x04, 0x17
        /*000a*/ 	.short	(.L_9 - .L_8)
.L_8:
        /*000c*/ 	.word	0x00000000
        /*0010*/ 	.short	0x0002
        /*0012*/ 	.short	0x0010
        /*0014*/ 	.byte	0x00, 0xf5, 0x21, 0x00


	//----- nvinfo : EIATTR_KPARAM_INFO
	.align		4
.L_9:
        /*0018*/ 	.byte	0x04, 0x17
        /*001a*/ 	.short	(.L_11 - .L_10)
.L_10:
        /*001c*/ 	.word	0x00000000
        /*0020*/ 	.short	0x0001
        /*0022*/ 	.short	0x0008
        /*0024*/ 	.byte	0x00, 0xf5, 0x21, 0x00


	//----- nvinfo : EIATTR_KPARAM_INFO
	.align		4
.L_11:
        /*0028*/ 	.byte	0x04, 0x17
        /*002a*/ 	.short	(.L_13 - .L_12)
.L_12:
        /*002c*/ 	.word	0x00000000
        /*0030*/ 	.short	0x0000
        /*0032*/ 	.short	0x0000
        /*0034*/ 	.byte	0x00, 0xf5, 0x21, 0x00


	//----- nvinfo : EIATTR_SPARSE_MMA_MASK
	.align		4
.L_13:
        /*0038*/ 	.byte	0x03, 0x50
        /*003a*/ 	.short	0x0000


	//----- nvinfo : EIATTR_MAXREG_COUNT
	.align		4
        /*003c*/ 	.byte	0x03, 0x1b
        /*003e*/ 	.short	0x00ff


	//----- nvinfo : EIATTR_NUM_BARRIERS
	.align		4
        /*0040*/ 	.byte	0x02, 0x4c
        /*0042*/ 	.byte	0x01
	.zero		1


	//----- nvinfo : EIATTR_MERCURY_ISA_VERSION
	.align		4
        /*0044*/ 	.byte	0x03, 0x5f
        /*0046*/ 	.short	0x0101


	//----- nvinfo : EIATTR_VRC_CTA_INIT_COUNT
	.align		4
        /*0048*/ 	.byte	0x02, 0x4a
	.zero		1
	.zero		1


	//----- nvinfo : EIATTR_EXIT_INSTR_OFFSETS
	.align		4
        /*004c*/ 	.byte	0x04, 0x1c
        /*004e*/ 	.short	(.L_15 - .L_14)


	//   ....[0]....
.L_14:
        /*0050*/ 	.word	0x00001fe0


	//----- nvinfo : EIATTR_MAX_THREADS
	.align		4
.L_15:
        /*0054*/ 	.byte	0x04, 0x05
        /*0056*/ 	.short	(.L_17 - .L_16)
.L_16:
        /*0058*/ 	.word	0x00000020
        /*005c*/ 	.word	0x00000001
        /*0060*/ 	.word	0x00000001


	//----- nvinfo : EIATTR_CBANK_PARAM_SIZE
	.align		4
.L_17:
        /*0064*/ 	.byte	0x03, 0x19
        /*0066*/ 	.short	0x0018


	//----- nvinfo : EIATTR_PARAM_CBANK
	.align		4
        /*0068*/ 	.byte	0x04, 0x0a
        /*006a*/ 	.short	(.L_19 - .L_18)
	.align		4
.L_18:
        /*006c*/ 	.word	index@(.nv.constant0.mymatmul_kernel0)
        /*0070*/ 	.short	0x0380
        /*0072*/ 	.short	0x0018


	//----- nvinfo : EIATTR_SW_WAR
	.align		4
.L_19:
        /*0074*/ 	.byte	0x04, 0x36
        /*0076*/ 	.short	(.L_21 - .L_20)
.L_20:
        /*0078*/ 	.word	0x00000008
.L_21:


//--------------------- .nv.callgraph             --------------------------
	.section	.nv.callgraph,"",@"SHT_CUDA_CALLGRAPH"
	.align	4
	.sectionentsize	8
	.align		4
        /*0000*/ 	.word	0x00000000
	.align		4
        /*0004*/ 	.word	0xffffffff
	.align		4
        /*0008*/ 	.word	0x00000000
	.align		4
        /*000c*/ 	.word	0xfffffffe
	.align		4
        /*0010*/ 	.word	0x00000000
	.align		4
        /*0014*/ 	.word	0xfffffffd
	.align		4
        /*0018*/ 	.word	0x00000000
	.align		4
        /*001c*/ 	.word	0xfffffffc


//--------------------- .text.mymatmul_kernel0    --------------------------
	.section	.text.mymatmul_kernel0,"ax",@progbits
	.align	128
        .global         mymatmul_kernel0
        .type           mymatmul_kernel0,@function
        .size           mymatmul_kernel0,(.L_x_6 - mymatmul_kernel0)
        .other          mymatmul_kernel0,@"STO_CUDA_ENTRY STV_DEFAULT"
mymatmul_kernel0:
.text.mymatmul_kernel0:
[----:B------:R-:W0:Y:S01]  /*0000*/  LDC R1, c[0x0][0x37c] ;  /* 0x0000df00ff017b82 */ /* 0x000e220000000800 */
[----:B------:R-:W-:Y:S01]  /*0010*/  HFMA2 R0, -RZ, RZ, 0, 0 ;  /* 0x00000000ff007431 */ /* 0x000fe200000001ff */
[----:B0-----:R-:W-:-:S07]  /*0020*/  IADD3 R1, PT, PT, R1, -0x2000, RZ ;  /* 0xffffe00001017810 */ /* 0x001fce0007ffe0ff */
.L_x_0:
[C---:B-1----:R-:W-:Y:S02]  /*0030*/  SHF.L.U32 R2, R0.reuse, 0x4, RZ ;  /* 0x0000000400027819 */ /* 0x042fe400000006ff */
[C---:B------:R-:W-:Y:S02]  /*0040*/  IADD3 R3, PT, PT, R0.reuse, 0x1, RZ ;  /* 0x0000000100037810 */ /* 0x040fe40007ffe0ff */
[----:B------:R-:W-:Y:S02]  /*0050*/  IADD3 R5, PT, PT, R0, 0x2, RZ ;  /* 0x0000000200057810 */ /* 0x000fe40007ffe0ff */
[----:B------:R-:W-:Y:S02]  /*0060*/  LEA R2, R2, R1, 0x2 ;  /* 0x0000000102027211 */ /* 0x000fe400078e10ff */
[----:B------:R-:W-:Y:S02]  /*0070*/  SHF.L.U32 R4, R3, 0x4, RZ ;  /* 0x0000000403047819 */ /* 0x000fe400000006ff */
[----:B------:R-:W-:Y:S01]  /*0080*/  IADD3 R3, PT, PT, R0, 0x4, RZ ;  /* 0x0000000400037810 */ /* 0x000fe20007ffe0ff */
[----:B------:R-:W-:Y:S01]  /*0090*/  STL.128 [R2], RZ ;  /* 0x000000ff02007387 */ /* 0x000fe20000100c00 */
[----:B------:R-:W-:-:S02]  /*00a0*/  SHF.L.U32 R6, R5, 0x4, RZ ;  /* 0x0000000405067819 */ /* 0x000fc400000006ff */
[----:B------:R-:W-:Y:S01]  /*00b0*/  IADD3 R7, PT, PT, R0, 0x3, RZ ;  /* 0x0000000300077810 */ /* 0x000fe20007ffe0ff */
[----:B------:R-:W-:Y:S01]  /*00c0*/  STL.128 [R2+0x800], RZ ;  /* 0x000800ff02007387 */ /* 0x000fe20000100c00 */
[-C--:B------:R-:W-:Y:S02]  /*00d0*/  LEA R4, R4, R1.reuse, 0x2 ;  /* 0x0000000104047211 */ /* 0x080fe400078e10ff */
[----:B------:R-:W-:Y:S01]  /*00e0*/  LEA R6, R6, R1, 0x2 ;  /* 0x0000000106067211 */ /* 0x000fe200078e10ff */
[----:B------:R-:W-:Y:S01]  /*00f0*/  STL.128 [R2+0x1000], RZ ;  /* 0x001000ff02007387 */ /* 0x000fe20000100c00 */
[----:B------:R-:W-:Y:S02]  /*0100*/  SHF.L.U32 R8, R7, 0x4, RZ ;  /* 0x0000000407087819 */ /* 0x000fe400000006ff */
[C---:B------:R-:W-:Y:S01]  /*0110*/  IADD3 R5, PT, PT, R0.reuse, 0x5, RZ ;  /* 0x0000000500057810 */ /* 0x040fe20007ffe0ff */
[----:B------:R-:W-:Y:S01]  /*0120*/  STL.128 [R2+0x1800], RZ ;  /* 0x001800ff02007387 */ /* 0x000fe20000100c00 */
[----:B------:R-:W-:-:S02]  /*0130*/  IADD3 R7, PT, PT, R0, 0x6, RZ ;  /* 0x0000000600077810 */ /* 0x000fc40007ffe0ff */
[----:B------:R-:W-:Y:S01]  /*0140*/  LEA R8, R8, R1, 0x2 ;  /* 0x0000000108087211 */ /* 0x000fe200078e10ff */
[----:B------:R-:W-:Y:S04]  /*0150*/  STL.128 [R2+0x20], RZ ;  /* 0x000020ff02007387 */ /* 0x000fe80000100c00 */
        /* <DEDUP_REMOVED lines=10> */
[----:B------:R0:W-:Y:S04]  /*0200*/  STL.128 [R2+0x1830], RZ ;  /* 0x001830ff02007387 */ /* 0x0001e80000100c00 */
[----:B------:R-:W-:Y:S01]  /*0210*/  STL.128 [R4], RZ ;  /* 0x000000ff04007387 */ /* 0x000fe20000100c00 */
[----:B0-----:R-:W-:-:S03]  /*0220*/  SHF.L.U32 R2, R3, 0x4, RZ ;  /* 0x0000000403027819 */ /* 0x001fc600000006ff */
[----:B------:R-:W-:Y:S01]  /*0230*/  STL.128 [R4+0x800], RZ ;  /* 0x000800ff04007387 */ /* 0x000fe20000100c00 */
[----:B------:R-:W-:-:S03]  /*0240*/  LEA R3, R2, R1, 0x2 ;  /* 0x0000000102037211 */ /* 0x000fc600078e10ff */
[----:B------:R-:W-:Y:S01]  /*0250*/  STL.128 [R4+0x1000], RZ ;  /* 0x001000ff04007387 */ /* 0x000fe20000100c00 */
[C---:B------:R-:W-:Y:S02]  /*0260*/  IADD3 R2, PT, PT, R0.reuse, 0x7, RZ ;  /* 0x0000000700027810 */ /* 0x040fe40007ffe0ff */
[----:B------:R-:W-:Y:S01]  /*0270*/  IADD3 R0, PT, PT, R0, 0x8, RZ ;  /* 0x0000000800007810 */ /* 0x000fe20007ffe0ff */
[----:B------:R-:W-:Y:S01]  /*0280*/  STL.128 [R4+0x1800], RZ ;  /* 0x001800ff04007387 */ /* 0x000fe20000100c00 */
[----:B------:R-:W-:Y:S02]  /*0290*/  SHF.L.U32 R2, R2, 0x4, RZ ;  /* 0x0000000402027819 */ /* 0x000fe400000006ff */
[----:B------:R-:W-:Y:S01]  /*02a0*/  ISETP.NE.AND P0, PT, R0, 0x20, PT ;  /* 0x000000200000780c */ /* 0x000fe20003f05270 */
[----:B------:R-:W-:Y:S01]  /*02b0*/  STL.128 [R4+0x20], RZ ;  /* 0x000020ff04007387 */ /* 0x000fe20000100c00 */
[----:B------:R-:W-:-:S03]  /*02c0*/  LEA R2, R2, R1, 0x2 ;  /* 0x0000000102027211 */ /* 0x000fc600078e10ff */
        /* <DEDUP_REMOVED lines=11> */
[----:B------:R-:W-:Y:S04]  /*0380*/  STL.128 [R6], RZ ;  /* 0x000000ff06007387 */ /* 0x000fe80000100c00 */
[----:B------:R-:W-:Y:S01]  /*0390*/  STL.128 [R6+0x800], RZ ;  /* 0x000800ff06007387 */ /* 0x000fe20000100c00 */
[----:B0-----:R-:W-:-:S03]  /*03a0*/  SHF.L.U32 R4, R5, 0x4, RZ ;  /* 0x0000000405047819 */ /* 0x001fc600000006ff */
        /* <DEDUP_REMOVED lines=15> */
[----:B------:R1:W-:Y:S01]  /*04a0*/  STL.128 [R8], RZ ;  /* 0x000000ff08007387 */ /* 0x0003e20000100c00 */
[----:B0-----:R-:W-:-:S03]  /*04b0*/  SHF.L.U32 R6, R7, 0x4, RZ ;  /* 0x0000000407067819 */ /* 0x001fc600000006ff */
[----:B------:R1:W-:Y:S01]  /*04c0*/  STL.128 [R8+0x800], RZ ;  /* 0x000800ff08007387 */ /* 0x0003e20000100c00 */
[----:B------:R-:W-:-:S03]  /*04d0*/  LEA R6, R6, R1, 0x2 ;  /* 0x0000000106067211 */ /* 0x000fc600078e10ff */
[----:B------:R1:W-:Y:S04]  /*04e0*/  STL.128 [R8+0x1000], RZ ;  /* 0x001000ff08007387 */ /* 0x0003e80000100c00 */
        /* <DEDUP_REMOVED lines=13> */
[----:B------:R1:W-:Y:S04]  /*05c0*/  STL.128 [R3], RZ ;  /* 0x000000ff03007387 */ /* 0x0003e80000100c00 */
        /* <DEDUP_REMOVED lines=62> */
[----:B------:R1:W-:Y:S01]  /*09b0*/  STL.128 [R2+0x1830], RZ ;  /* 0x001830ff02007387 */ /* 0x0003e20000100c00 */
[----:B------:R-:W-:Y:S05]  /*09c0*/  @P0 BRA `(.L_x_0) ;  /* 0xfffffff400980947 */ /* 0x000fea000383ffff */
[----:B-1----:R-:W0:Y:S01]  /*09d0*/  S2R R2, SR_CTAID.X ;  /* 0x0000000000027919 */ /* 0x002e220000002500 */
[----:B------:R-:W1:Y:S01]  /*09e0*/  S2UR UR6, SR_CgaCtaId ;  /* 0x00000000000679c3 */ /* 0x000e620000008800 */
[----:B------:R-:W-:Y:S01]  /*09f0*/  UMOV UR4, 0x400 ;  /* 0x0000040000047882 */ /* 0x000fe20000000000 */
[----:B------:R-:W-:Y:S01]  /*0a00*/  MOV R21, RZ ;  /* 0x000000ff00157202 */ /* 0x000fe20000000f00 */
[----:B------:R-:W2:Y:S01]  /*0a10*/  S2R R3, SR_TID.X ;  /* 0x0000000000037919 */ /* 0x000ea20000002100 */
[----:B------:R-:W-:Y:S01]  /*0a20*/  UIADD3 UR5, UPT, UPT, UR4, 0x800, URZ ;  /* 0x0000080004057890 */ /* 0x000fe2000fffe0ff */
[----:B------:R-:W3:Y:S01]  /*0a30*/  LDCU.64 UR8, c[0x0][0x358] ;  /* 0x00006b00ff0877ac */ /* 0x000ee20008000a00 */
[----:B-1----:R-:W-:Y:S02]  /*0a40*/  ULEA UR4, UR6, UR4, 0x18 ;  /* 0x0000000406047291 */ /* 0x002fe4000f8ec0ff */
[----:B------:R-:W-:Y:S01]  /*0a50*/  ULEA UR5, UR6, UR5, 0x18 ;  /* 0x0000000506057291 */ /* 0x000fe2000f8ec0ff */
[----:B0-----:R-:W-:-:S02]  /*0a60*/  SHF.L.U32 R0, R2, 0xe, RZ ;  /* 0x0000000e02007819 */ /* 0x001fc400000006ff */
[----:B------:R-:W-:Y:S02]  /*0a70*/  SHF.L.U32 R20, R2, 0x9, RZ ;  /* 0x0000000902147819 */ /* 0x000fe400000006ff */
[----:B--2---:R-:W-:Y:S02]  /*0a80*/  SHF.L.U32 R4, R3, 0x8, RZ ;  /* 0x0000000803047819 */ /* 0x004fe400000006ff */
[----:B------:R-:W-:Y:S02]  /*0a90*/  LOP3.LUT R20, R20, 0xe00, RZ, 0xc0, !PT ;  /* 0x00000e0014147812 */ /* 0x000fe400078ec0ff */
[----:B------:R-:W-:Y:S02]  /*0aa0*/  LOP3.LUT R4, R4, R0, R3, 0xfe, !PT ;  /* 0x0000000004047212 */ /* 0x000fe400078efe03 */
[----:B------:R-:W-:Y:S02]  /*0ab0*/  IADD3 R0, PT, PT, R1, 0x1000, RZ ;  /* 0x0000100001007810 */ /* 0x000fe40007ffe0ff */
[----:B------:R-:W-:-:S02]  /*0ac0*/  LEA R22, R3, UR4, 0x2 ;  /* 0x0000000403167c11 */ /* 0x000fc4000f8e10ff */
[----:B------:R-:W-:Y:S02]  /*0ad0*/  LOP3.LUT R24, R4, 0x7ffe1c03, RZ, 0xc0, !PT ;  /* 0x7ffe1c0304187812 */ /* 0x000fe400078ec0ff */
[----:B---3--:R-:W-:-:S07]  /*0ae0*/  LEA R23, R3, UR5, 0x5 ;  /* 0x0000000503177c11 */ /* 0x008fce000f8e28ff */
.L_x_3:
[----:B------:R-:W0:Y:S01]  /*0af0*/  LDC.64 R34, c[0x0][0x380] ;  /* 0x0000e000ff227b82 */ /* 0x000e220000000a00 */
[C---:B------:R-:W-:Y:S02]  /*0b00*/  LEA R7, R21.reuse, R24, 0x2 ;  /* 0x0000001815077211 */ /* 0x040fe400078e10ff */
[----:B------:R-:W-:-:S05]  /*0b10*/  SHF.L.U32 R6, R21, 0xe, RZ ;  /* 0x0000000e15067819 */ /* 0x000fca00000006ff */
[----:B------:R-:W1:Y:S01]  /*0b20*/  LDC.64 R4, c[0x0][0x388] ;  /* 0x0000e200ff047b82 */ /* 0x000e620000000a00 */
[----:B0-----:R-:W-:Y:S01]  /*0b30*/  IMAD.WIDE.U32 R34, R7, 0x4, R34 ;  /* 0x0000000407227825 */ /* 0x001fe200078e0022 */
[----:B------:R-:W-:-:S04]  /*0b40*/  IADD3 R7, PT, PT, R20, R3, RZ ;  /* 0x0000000314077210 */ /* 0x000fc80007ffe0ff */
[----:B------:R-:W-:Y:S01]  /*0b50*/  LOP3.LUT R37, R7, R6, RZ, 0xfc, !PT ;  /* 0x0000000607257212 */ /* 0x000fe200078efcff */
[----:B------:R-:W2:Y:S04]  /*0b60*/  LDG.E.CONSTANT R33, desc[UR8][R34.64+0x8000] ;  /* 0x0080000822217981 */ /* 0x000ea8000c1e9900 */
[----:B-1----:R-:W-:Y:S01]  /*0b70*/  IMAD.WIDE.U32 R4, R37, 0x4, R4 ;  /* 0x0000000425047825 */ /* 0x002fe200078e0004 */
[----:B------:R-:W3:Y:S04]  /*0b80*/  LDG.E.CONSTANT R7, desc[UR8][R34.64] ;  /* 0x0000000822077981 */ /* 0x000ee8000c1e9900 */
[----:B------:R-:W4:Y:S04]  /*0b90*/  LDG.E.CONSTANT R31, desc[UR8][R34.64+0x10000] ;  /* 0x01000008221f7981 */ /* 0x000f28000c1e9900 */
[----:B------:R-:W5:Y:S04]  /*0ba0*/  LDG.E.CONSTANT R29, desc[UR8][R34.64+0x18000] ;  /* 0x01800008221d7981 */ /* 0x000f68000c1e9900 */
        /* <DEDUP_REMOVED lines=75> */
[----:B------:R0:W5:Y:S01]  /*1060*/  LDG.E.CONSTANT R87, desc[UR8][R4.64+0xc780] ;  /* 0x00c7800804577981 */ /* 0x000162000c1e9900 */
[----:B------:R-:W-:Y:S01]  /*1070*/  BAR.SYNC.DEFER_BLOCKING 0x0 ;  /* 0x0000000000007b1d */ /* 0x000fe20000010000 */
[----:B0-----:R-:W-:-:S05]  /*1080*/  LEA R5, R3, UR5, 0x2 ;  /* 0x0000000503057c11 */ /* 0x001fca000f8e10ff */
[----:B---3--:R-:W-:Y:S04]  /*1090*/  STS [R22], R7 ;  /* 0x0000000716007388 */ /* 0x008fe80000000800 */
[----:B--2---:R-:W-:Y:S04]  /*10a0*/  STS [R22+0x80], R33 ;  /* 0x0000802116007388 */ /* 0x004fe80000000800 */
[----:B----4-:R-:W-:Y:S04]  /*10b0*/  STS [R22+0x100], R31 ;  /* 0x0001001f16007388 */ /* 0x010fe80000000800 */
[----:B-----5:R-:W-:Y:S04]  /*10c0*/  STS [R22+0x180], R29 ;  /* 0x0001801d16007388 */ /* 0x020fe80000000800 */
[----:B------:R-:W-:Y:S04]  /*10d0*/  STS [R22+0x200], R27 ;  /* 0x0002001b16007388 */ /* 0x000fe80000000800 */
[----:B------:R0:W-:Y:S04]  /*10e0*/  STS [R22+0x280], R25 ;  /* 0x0002801916007388 */ /* 0x0001e80000000800 */
        /* <DEDUP_REMOVED lines=10> */
[----:B------:R1:W-:Y:S04]  /*1190*/  STS [R5], R6 ;  /* 0x0000000605007388 */ /* 0x0003e80000000800 */
        /* <DEDUP_REMOVED lines=62> */
[----:B------:R1:W-:Y:S01]  /*1580*/  STS [R5+0x1f80], R87 ;  /* 0x001f805705007388 */ /* 0x0003e20000000800 */
[----:B------:R-:W-:Y:S01]  /*1590*/  IADD3 R21, PT, PT, R21, 0x1, RZ ;  /* 0x0000000115157810 */ /* 0x000fe20007ffe0ff */
[----:B0-----:R-:W-:Y:S01]  /*15a0*/  HFMA2 R25, -RZ, RZ, 0, 0 ;  /* 0x00000000ff197431 */ /* 0x001fe200000001ff */
[----:B------:R-:W-:Y:S02]  /*15b0*/  BAR.SYNC.DEFER_BLOCKING 0x0 ;  /* 0x0000000000007b1d */ /* 0x000fe40000010000 */
[----:B------:R-:W-:-:S13]  /*15c0*/  ISETP.NE.AND P0, PT, R21, 0x100, PT ;  /* 0x000001001500780c */ /* 0x000fda0003f05270 */
.L_x_2:
[C---:B-1----:R-:W-:Y:S01]  /*15d0*/  LEA R26, R25.reuse, UR4, 0x5 ;  /* 0x00000004191a7c11 */ /* 0x042fe2000f8e28ff */
[----:B------:R-:W-:Y:S01]  /*15e0*/  UMOV UR6, 0x1000 ;  /* 0x0000100000067882 */ /* 0x000fe20000000000 */
[C---:B------:R-:W-:Y:S02]  /*15f0*/  SHF.L.U32 R27, R25.reuse, 0x4, RZ ;  /* 0x00000004191b7819 */ /* 0x040fe400000006ff */
[----:B------:R-:W-:Y:S01]  /*1600*/  IADD3 R25, PT, PT, R25, 0x1, RZ ;  /* 0x0000000119197810 */ /* 0x000fe20007ffe0ff */
[----:B------:R0:W1:Y:S01]  /*1610*/  LDS.128 R4, [R26] ;  /* 0x000000001a047984 */ /* 0x0000620000000c00 */
[----:B------:R-:W-:Y:S02]  /*1620*/  LEA R46, R27, R0, 0x2 ;  /* 0x000000001b2e7211 */ /* 0x000fe400078e10ff */
[----:B------:R-:W-:Y:S01]  /*1630*/  ISETP.NE.AND P1, PT, R25, 0x20, PT ;  /* 0x000000201900780c */ /* 0x000fe20003f25270 */
[----:B------:R0:W2:Y:S04]  /*1640*/  LDS.128 R8, [R26+0x410] ;  /* 0x000410001a087984 */ /* 0x0000a80000000c00 */
[----:B------:R0:W3:Y:S04]  /*1650*/  LDS.128 R12, [R26+0x400] ;  /* 0x000400001a0c7984 */ /* 0x0000e80000000c00 */
[----:B------:R0:W4:Y:S04]  /*1660*/  LDS.128 R16, [R26+0x10] ;  /* 0x000010001a107984 */ /* 0x0001280000000c00 */
.L_x_1:
[----:B------:R-:W1:Y:S04]  /*1670*/  LDL.64 R34, [R46+-0x1000] ;  /* 0xfff000002e227983 */ /* 0x000e680000100a00 */
[----:B------:R-:W3:Y:S04]  /*1680*/  LDL.64 R50, [R46] ;  /* 0x000000002e327983 */ /* 0x000ee80000100a00 */
[----:B------:R-:W4:Y:S04]  /*1690*/  LDL.64 R52, [R46+-0xfe0] ;  /* 0xfff020002e347983 */ /* 0x000f280000100a00 */
[----:B------:R-:W2:Y:S04]  /*16a0*/  LDL.64 R54, [R46+0x20] ;  /* 0x000020002e367983 */ /* 0x000ea80000100a00 */
[----:B------:R-:W5:Y:S04]  /*16b0*/  LDL.64 R36, [R46+-0x800] ;  /* 0xfff800002e247983 */ /* 0x000f680000100a00 */
[----:B------:R-:W5:Y:S04]  /*16c0*/  LDL.64 R32, [R46+0x800] ;  /* 0x000800002e207983 */ /* 0x000f680000100a00 */
[----:B------:R-:W5:Y:S04]  /*16d0*/  LDL.64 R28, [R46+-0x7e0] ;  /* 0xfff820002e1c7983 */ /* 0x000f680000100a00 */
[----:B0-----:R-:W5:Y:S04]  /*16e0*/  LDL.64 R26, [R46+0x820] ;  /* 0x000820002e1a7983 */ /* 0x001f680000100a00 */
[----:B------:R-:W1:Y:S04]  /*16f0*/  LDS.64 R38, [R23+UR6+-0x1000] ;  /* 0xfff0000617267984 */ /* 0x000e680008000a00 */
[----:B------:R-:W0:Y:S04]  /*1700*/  LDS.64 R44, [R23+UR6+-0x800] ;  /* 0xfff80006172c7984 */ /* 0x000e280008000a00 */
[----:B------:R-:W2:Y:S04]  /*1710*/  LDS.64 R40, [R23+UR6] ;  /* 0x0000000617287984 */ /* 0x000ea80008000a00 */
[----:B------:R-:W-:Y:S04]  /*1720*/  LDS.64 R42, [R23+UR6+0x800] ;  /* 0x00080006172a7984 */ /* 0x000fe80008000a00 */
[----:B------:R-:W5:Y:S01]  /*1730*/  LDS.64 R30, [R23+UR6+-0xc00] ;  /* 0xfff40006171e7984 */ /* 0x000f620008000a00 */
[-C--:B-1----:R-:W-:Y:S01]  /*1740*/  FFMA R48, R4, R38.reuse, R34 ;  /* 0x0000002604307223 */ /* 0x082fe20000000022 */
[----:B---3--:R-:W-:-:S03]  /*1750*/  FFMA R50, R12, R38, R50 ;  /* 0x000000260c327223 */ /* 0x008fc60000000032 */
[----:B0-----:R-:W-:Y:S01]  /*1760*/  FFMA R47, R5, R44, R48 ;  /* 0x0000002c052f7223 */ /* 0x001fe20000000030 */
[-C--:B----4-:R-:W-:Y:S01]  /*1770*/  FFMA R56, R16, R38.reuse, R52 ;  /* 0x0000002610387223 */ /* 0x090fe20000000034 */
[-C--:B------:R-:W-:Y:S01]  /*1780*/  FFMA R52, R4, R39.reuse, R35 ;  /* 0x0000002704347223 */ /* 0x080fe20000000023 */
[-C--:B------:R-:W-:Y:S01]  /*1790*/  FFMA R58, R16, R39.reuse, R53 ;  /* 0x00000027103a7223 */ /* 0x080fe20000000035 */
[----:B------:R-:W0:Y:S01]  /*17a0*/  LDS.64 R34, [R23+UR6+-0x400] ;  /* 0xfffc000617227984 */ /* 0x000e220008000a00 */
[----:B--2---:R-:W-:Y:S01]  /*17b0*/  FFMA R38, R8, R38, R54 ;  /* 0x0000002608267223 */ /* 0x004fe20000000036 */
[-C--:B------:R-:W-:Y:S01]  /*17c0*/  FFMA R54, R12, R39.reuse, R51 ;  /* 0x000000270c367223 */ /* 0x080fe20000000033 */
[----:B------:R-:W-:Y:S01]  /*17d0*/  FFMA R60, R8, R39, R55 ;  /* 0x00000027083c7223 */ /* 0x000fe20000000037 */
[-C--:B------:R-:W-:Y:S01]  /*17e0*/  FFMA R49, R13, R44.reuse, R50 ;  /* 0x0000002c0d317223 */ /* 0x080fe20000000032 */
[-C--:B------:R-:W-:Y:S01]  /*17f0*/  FFMA R57, R9, R44.reuse, R38 ;  /* 0x0000002c09397223 */ /* 0x080fe20000000026 */
[----:B------:R-:W-:Y:S01]  /*1800*/  FFMA R55, R17, R44, R56 ;  /* 0x0000002c11377223 */ /* 0x000fe20000000038 */
[----:B------:R-:W1:Y:S01]  /*1810*/  LDS.64 R38, [R23+UR6+0x400] ;  /* 0x0004000617267984 */ /* 0x000e620008000a00 */
[-C--:B------:R-:W-:Y:S01]  /*1820*/  FFMA R51, R5, R45.reuse, R52 ;  /* 0x0000002d05337223 */ /* 0x080fe20000000034 */
[-C--:B------:R-:W-:Y:S01]  /*1830*/  FFMA R53, R13, R45.reuse, R54 ;  /* 0x0000002d0d357223 */ /* 0x080fe20000000036 */
[-C--:B------:R-:W-:Y:S01]  /*1840*/  FFMA R59, R17, R45.reuse, R58 ;  /* 0x0000002d113b7223 */ /* 0x080fe2000000003a */
[----:B------:R-:W-:Y:S01]  /*1850*/  FFMA R61, R9, R45, R60 ;  /* 0x0000002d093d7223 */ /* 0x000fe2000000003c */
[-C--:B------:R-:W-:Y:S01]  /*1860*/  FFMA R48, R6, R40.reuse, R47 ;  /* 0x0000002806307223 */ /* 0x080fe2000000002f */
[----:B------:R-:W2:Y:S01]  /*1870*/  LDS.64 R44, [R23+UR6+0xc00] ;  /* 0x000c0006172c7984 */ /* 0x000ea20008000a00 */
[-C--:B------:R-:W-:Y:S01]  /*1880*/  FFMA R50, R14, R40.reuse, R49 ;  /* 0x000000280e327223 */ /* 0x080fe20000000031 */
[-C--:B------:R-:W-:Y:S01]  /*1890*/  FFMA R54, R18, R40.reuse, R55 ;  /* 0x0000002812367223 */ /* 0x080fe20000000037 */
[----:B------:R-:W-:Y:S01]  /*18a0*/  FFMA R56, R10, R40, R57 ;  /* 0x000000280a387223 */ /* 0x000fe20000000039 */
[----:B------:R-:W-:Y:S01]  /*18b0*/  FFMA R40, R6, R41, R51 ;  /* 0x0000002906287223 */ /* 0x000fe20000000033 */
[-C--:B-----5:R-:W-:Y:S01]  /*18c0*/  FFMA R36, R4, R30.reuse, R36 ;  /* 0x0000001e04247223 */ /* 0x0a0fe20000000024 */
[----:B------:R-:W-:Y:S01]  /*18d0*/  FFMA R32, R12, R30, R32 ;  /* 0x0000001e0c207223 */ /* 0x000fe20000000020 */
[C---:B------:R-:W-:Y:S01]  /*18e0*/  FFMA R62, R7.reuse, R42, R48 ;  /* 0x0000002a073e7223 */ /* 0x040fe20000000030 */
[----:B------:R-:W-:Y:S01]  /*18f0*/  FFMA R63, R7, R43, R40 ;  /* 0x0000002b073f7223 */ /* 0x000fe20000000028 */
[-C--:B------:R-:W-:Y:S01]  /*1900*/  FFMA R40, R16, R30.reuse, R28 ;  /* 0x0000001e10287223 */ /* 0x080fe2000000001c */
[----:B------:R-:W-:Y:S01]  /*1910*/  FFMA R30, R8, R30, R26 ;  /* 0x0000001e081e7223 */ /* 0x000fe2000000001a */
[CC--:B------:R-:W-:Y:S01]  /*1920*/  FFMA R64, R15.reuse, R42.reuse, R50 ;  /* 0x0000002a0f407223 */ /* 0x0c0fe20000000032 */
[-C--:B------:R-:W-:Y:S01]  /*1930*/  FFMA R26, R4, R31.reuse, R37 ;  /* 0x0000001f041a7223 */ /* 0x080fe20000000025 */
[-C--:B------:R-:W-:Y:S01]  /*1940*/  FFMA R28, R12, R31.reuse, R33 ;  /* 0x0000001f0c1c7223 */ /* 0x080fe20000000021 */
[-C--:B------:R-:W-:Y:S01]  /*1950*/  FFMA R48, R16, R31.reuse, R29 ;  /* 0x0000001f10307223 */ /* 0x080fe2000000001d */
[----:B------:R-:W-:Y:S01]  /*1960*/  FFMA R50, R8, R31, R27 ;  /* 0x0000001f08327223 */ /* 0x000fe2000000001b */
[-C--:B------:R-:W-:Y:S01]  /*1970*/  FFMA R52, R14, R41.reuse, R53 ;  /* 0x000000290e347223 */ /* 0x080fe20000000035 */
[-C--:B------:R-:W-:Y:S01]  /*1980*/  FFMA R58, R18, R41.reuse, R59 ;  /* 0x00000029123a7223 */ /* 0x080fe2000000003b */
[----:B------:R-:W-:Y:S01]  /*1990*/  FFMA R60, R10, R41, R61 ;  /* 0x000000290a3c7223 */ /* 0x000fe2000000003d */
[----:B------:R-:W-:Y:S01]  /*19a0*/  UIADD3 UR6, UPT, UPT, UR6, 0x8, URZ ;  /* 0x0000000806067890 */ /* 0x000fe2000fffe0ff */
[-C--:B------:R-:W-:Y:S01]  /*19b0*/  FFMA R65, R15, R43.reuse, R52 ;  /* 0x0000002b0f417223 */ /* 0x080fe20000000034 */
[CC--:B------:R-:W-:Y:S01]  /*19c0*/  FFMA R54, R19.reuse, R42.reuse, R54 ;  /* 0x0000002a13367223 */ /* 0x0c0fe20000000036 */
[-C--:B------:R-:W-:Y:S01]  /*19d0*/  FFMA R55, R19, R43.reuse, R58 ;  /* 0x0000002b13377223 */ /* 0x080fe2000000003a */
[----:B------:R-:W-:Y:S01]  /*19e0*/  UISETP.NE.AND UP0, UPT, UR6, 0x1020, UPT ;  /* 0x000010200600788c */ /* 0x000fe2000bf05270 */
[C---:B------:R-:W-:Y:S01]  /*19f0*/  FFMA R42, R11.reuse, R42, R56 ;  /* 0x0000002a0b2a7223 */ /* 0x040fe20000000038 */
[----:B------:R-:W-:Y:S01]  /*1a00*/  FFMA R43, R11, R43, R60 ;  /* 0x0000002b0b2b7223 */ /* 0x000fe2000000003c */
[----:B------:R-:W-:Y:S01]  /*1a10*/  STL.64 [R46+-0x1000], R62 ;  /* 0xfff0003e2e007387 */ /* 0x000fe20000100a00 */
[-C--:B0-----:R-:W-:Y:S01]  /*1a20*/  FFMA R27, R5, R34.reuse, R36 ;  /* 0x00000022051b7223 */ /* 0x081fe20000000024 */
[-C--:B------:R-:W-:Y:S01]  /*1a30*/  FFMA R29, R13, R34.reuse, R32 ;  /* 0x000000220d1d7223 */ /* 0x080fe20000000020 */
[-C--:B------:R-:W-:Y:S01]  /*1a40*/  FFMA R37, R17, R34.reuse, R40 ;  /* 0x0000002211257223 */ /* 0x080fe20000000028 */
[-C--:B------:R-:W-:Y:S01]  /*1a50*/  FFMA R31, R5, R35.reuse, R26 ;  /* 0x00000023051f7223 */ /* 0x080fe2000000001a */
[-C--:B------:R-:W-:Y:S01]  /*1a60*/  FFMA R33, R13, R35.reuse, R28 ;  /* 0x000000230d217223 */ /* 0x080fe2000000001c */
[-C--:B------:R-:W-:Y:S01]  /*1a70*/  FFMA R47, R17, R35.reuse, R48 ;  /* 0x00000023112f7223 */ /* 0x080fe20000000030 */
[C---:B------:R-:W-:Y:S01]  /*1a80*/  FFMA R41, R9.reuse, R34, R30 ;  /* 0x0000002209297223 */ /* 0x040fe2000000001e */
[----:B------:R-:W-:Y:S01]  /*1a90*/  FFMA R35, R9, R35, R50 ;  /* 0x0000002309237223 */ /* 0x000fe20000000032 */
[-C--:B-1----:R-:W-:Y:S01]  /*1aa0*/  FFMA R26, R6, R38.reuse, R27 ;  /* 0x00000026061a7223 */ /* 0x082fe2000000001b */
[-C--:B------:R-:W-:Y:S01]  /*1ab0*/  FFMA R28, R14, R38.reuse, R29 ;  /* 0x000000260e1c7223 */ /* 0x080fe2000000001d */
[-C--:B------:R-:W-:Y:S01]  /*1ac0*/  FFMA R34, R18, R38.reuse, R37 ;  /* 0x0000002612227223 */ /* 0x080fe20000000025 */
[----:B------:R-:W-:Y:S01]  /*1ad0*/  FFMA R38, R10, R38, R41 ;  /* 0x000000260a267223 */ /* 0x000fe20000000029 */
[-C--:B------:R-:W-:Y:S01]  /*1ae0*/  FFMA R30, R6, R39.reuse, R31 ;  /* 0x00000027061e7223 */ /* 0x080fe2000000001f */
[-C--:B------:R-:W-:Y:S01]  /*1af0*/  FFMA R32, R14, R39.reuse, R33 ;  /* 0x000000270e207223 */ /* 0x080fe20000000021 */
[-C--:B------:R-:W-:Y:S01]  /*1b00*/  FFMA R36, R18, R39.reuse, R47 ;  /* 0x0000002712247223 */ /* 0x080fe2000000002f */
[----:B------:R-:W-:Y:S01]  /*1b10*/  FFMA R40, R10, R39, R35 ;  /* 0x000000270a287223 */ /* 0x000fe20000000023 */
[-C--:B--2---:R-:W-:Y:S01]  /*1b20*/  FFMA R26, R7, R44.reuse, R26 ;  /* 0x0000002c071a7223 */ /* 0x084fe2000000001a */
[-C--:B------:R-:W-:Y:S01]  /*1b30*/  FFMA R28, R15, R44.reuse, R28 ;  /* 0x0000002c0f1c7223 */ /* 0x080fe2000000001c */
[-C--:B------:R-:W-:Y:S01]  /*1b40*/  FFMA R34, R19, R44.reuse, R34 ;  /* 0x0000002c13227223 */ /* 0x080fe20000000022 */
[----:B------:R-:W-:Y:S01]  /*1b50*/  FFMA R38, R11, R44, R38 ;  /* 0x0000002c0b267223 */ /* 0x000fe20000000026 */
[-C--:B------:R-:W-:Y:S01]  /*1b60*/  FFMA R27, R7, R45.reuse, R30 ;  /* 0x0000002d071b7223 */ /* 0x080fe2000000001e */
[-C--:B------:R-:W-:Y:S01]  /*1b70*/  FFMA R29, R15, R45.reuse, R32 ;  /* 0x0000002d0f1d7223 */ /* 0x080fe20000000020 */
[-C--:B------:R-:W-:Y:S01]  /*1b80*/  FFMA R35, R19, R45.reuse, R36 ;  /* 0x0000002d13237223 */ /* 0x080fe20000000024 */
[----:B------:R-:W-:Y:S01]  /*1b90*/  FFMA R39, R11, R45, R40 ;  /* 0x0000002d0b277223 */ /* 0x000fe20000000028 */
[----:B------:R-:W-:Y:S04]  /*1ba0*/  STL.64 [R46], R64 ;  /* 0x000000402e007387 */ /* 0x000fe80000100a00 */
[----:B------:R-:W-:Y:S04]  /*1bb0*/  STL.64 [R46+-0xfe0], R54 ;  /* 0xfff020362e007387 */ /* 0x000fe80000100a00 */
[----:B------:R-:W-:Y:S04]  /*1bc0*/  STL.64 [R46+0x20], R42 ;  /* 0x0000202a2e007387 */ /* 0x000fe80000100a00 */
[----:B------:R-:W-:Y:S04]  /*1bd0*/  STL.64 [R46+-0x800], R26 ;  /* 0xfff8001a2e007387 */ /* 0x000fe80000100a00 */
[----:B------:R-:W-:Y:S04]  /*1be0*/  STL.64 [R46+0x800], R28 ;  /* 0x0008001c2e007387 */ /* 0x000fe80000100a00 */
[----:B------:R-:W-:Y:S04]  /*1bf0*/  STL.64 [R46+-0x7e0], R34 ;  /* 0xfff820222e007387 */ /* 0x000fe80000100a00 */
[----:B------:R0:W-:Y:S02]  /*1c00*/  STL.64 [R46+0x820], R38 ;  /* 0x000820262e007387 */ /* 0x0001e40000100a00 */
[----:B0-----:R-:W-:Y:S01]  /*1c10*/  IADD3 R46, PT, PT, R46, 0x8, RZ ;  /* 0x000000082e2e7810 */ /* 0x001fe20007ffe0ff */
[----:B------:R-:W-:Y:S06]  /*1c20*/  BRA.U UP0, `(.L_x_1) ;  /* 0xfffffff900907547 */ /* 0x000fec000b83ffff */
[----:B------:R-:W-:Y:S05]  /*1c30*/  @P1 BRA `(.L_x_2) ;  /* 0xfffffff800641947 */ /* 0x000fea000383ffff */
[----:B------:R-:W-:Y:S05]  /*1c40*/  @P0 BRA `(.L_x_3) ;  /* 0xffffffec00a80947 */ /* 0x000fea000383ffff */
[----:B------:R-:W0:Y:S01]  /*1c50*/  LDC.64 R4, c[0x0][0x390] ;  /* 0x0000e400ff047b82 */ /* 0x000e220000000a00 */
[----:B------:R-:W-:Y:S01]  /*1c60*/  SHF.L.U32 R2, R2, 0x10, RZ ;  /* 0x0000001002027819 */ /* 0x000fe200000006ff */
[----:B------:R-:W-:Y:S01]  /*1c70*/  UMOV UR4, URZ ;  /* 0x000000ff00047c82 */ /* 0x000fe20008000000 */
[----:B------:R-:W-:-:S04]  /*1c80*/  SHF.L.U32 R3, R3, 0x3, RZ ;  /* 0x0000000303037819 */ /* 0x000fc800000006ff */
[----:B------:R-:W-:-:S04]  /*1c90*/  LOP3.LUT R3, R3, 0x7ff80000, R2, 0xf8, !PT ;  /* 0x7ff8000003037812 */ /* 0x000fc800078ef802 */
[----:B------:R-:W-:-:S05]  /*1ca0*/  IADD3 R3, PT, PT, R20, R3, RZ ;  /* 0x0000000314037210 */ /* 0x000fca0007ffe0ff */
[----:B0-----:R-:W-:-:S03]  /*1cb0*/  IMAD.WIDE.U32 R2, R3, 0x4, R4 ;  /* 0x0000000403027825 */ /* 0x001fc600078e0004 */
[----:B------:R-:W-:-:S04]  /*1cc0*/  IADD3 R36, P0, PT, R2, 0x100000, RZ ;  /* 0x0010000002247810 */ /* 0x000fc80007f1e0ff */
[----:B------:R-:W-:-:S09]  /*1cd0*/  IADD3.X R37, PT, PT, RZ, R3, RZ, P0, !PT ;  /* 0x00000003ff257210 */ /* 0x000fd200007fe4ff */
.L_x_4:
[----:B0-----:R-:W2:Y:S04]  /*1ce0*/  LDL.128 R4, [R0+-0x1000] ;  /* 0xfff0000000047983 */ /* 0x001ea80000100c00 */
[----:B------:R-:W3:Y:S04]  /*1cf0*/  LDL.128 R8, [R0+-0x800] ;  /* 0xfff8000000087983 */ /* 0x000ee80000100c00 */
[----:B------:R-:W4:Y:S04]  /*1d00*/  LDL.128 R12, [R0] ;  /* 0x00000000000c7983 */ /* 0x000f280000100c00 */
[----:B------:R-:W5:Y:S04]  /*1d10*/  LDL.128 R16, [R0+0x800] ;  /* 0x0008000000107983 */ /* 0x000f680000100c00 */
[----:B------:R-:W5:Y:S04]  /*1d20*/  LDL.128 R20, [R0+-0xff0] ;  /* 0xfff0100000147983 */ /* 0x000f680000100c00 */
[----:B------:R-:W5:Y:S04]  /*1d30*/  LDL.128 R24, [R0+-0x7f0] ;  /* 0xfff8100000187983 */ /* 0x000f680000100c00 */
[----:B------:R-:W5:Y:S04]  /*1d40*/  LDL.128 R28, [R0+0x10] ;  /* 0x00001000001c7983 */ /* 0x000f680000100c00 */
[----:B------:R0:W5:Y:S01]  /*1d50*/  LDL.128 R32, [R0+0x810] ;  /* 0x0008100000207983 */ /* 0x0001620000100c00 */
[----:B------:R-:W-:Y:S01]  /*1d60*/  MOV R2, R36 ;  /* 0x0000002400027202 */ /* 0x000fe20000000f00 */
[----:B------:R-:W-:Y:S01]  /*1d70*/  UIADD3 UR4, UPT, UPT, UR4, 0x1, URZ ;  /* 0x0000000104047890 */ /* 0x000fe2000fffe0ff */
[----:B------:R-:W-:-:S02]  /*1d80*/  MOV R3, R37 ;  /* 0x0000002500037202 */ /* 0x000fc40000000f00 */
[----:B------:R-:W-:Y:S01]  /*1d90*/  IADD3 R36, P0, PT, R2, 0x4000, RZ ;  /* 0x0000400002247810 */ /* 0x000fe20007f1e0ff */
[----:B------:R-:W-:Y:S01]  /*1da0*/  UISETP.NE.AND UP0, UPT, UR4, 0x40, UPT ;  /* 0x000000400400788c */ /* 0x000fe2000bf05270 */
[----:B0-----:R-:W-:Y:S02]  /*1db0*/  IADD3 R0, PT, PT, R0, 0x20, RZ ;  /* 0x0000002000007810 */ /* 0x001fe40007ffe0ff */
[----:B------:R-:W-:Y:S01]  /*1dc0*/  IADD3.X R37, PT, PT, RZ, R3, RZ, P0, !PT ;  /* 0x00000003ff257210 */ /* 0x000fe200007fe4ff */
[----:B--2---:R0:W-:Y:S04]  /*1dd0*/  STG.E desc[UR8][R2.64+-0x100000], R4 ;  /* 0xf000000402007986 */ /* 0x0041e8000c101908 */
[----:B------:R0:W-:Y:S04]  /*1de0*/  STG.E desc[UR8][R2.64+-0xffffc], R5 ;  /* 0xf000040502007986 */ /* 0x0001e8000c101908 */
[----:B------:R0:W-:Y:S04]  /*1df0*/  STG.E desc[UR8][R2.64+-0xffff8], R6 ;  /* 0xf000080602007986 */ /* 0x0001e8000c101908 */
[----:B------:R0:W-:Y:S04]  /*1e00*/  STG.E desc[UR8][R2.64+-0xffff4], R7 ;  /* 0xf0000c0702007986 */ /* 0x0001e8000c101908 */
[----:B---3--:R0:W-:Y:S04]  /*1e10*/  STG.E desc[UR8][R2.64+-0xffc00], R8 ;  /* 0xf004000802007986 */ /* 0x0081e8000c101908 */
[----:B------:R0:W-:Y:S04]  /*1e20*/  STG.E desc[UR8][R2.64+-0xffbfc], R9 ;  /* 0xf004040902007986 */ /* 0x0001e8000c101908 */
[----:B------:R0:W-:Y:S04]  /*1e30*/  STG.E desc[UR8][R2.64+-0xffbf8], R10 ;  /* 0xf004080a02007986 */ /* 0x0001e8000c101908 */
[----:B------:R0:W-:Y:S04]  /*1e40*/  STG.E desc[UR8][R2.64+-0xffbf4], R11 ;  /* 0xf0040c0b02007986 */ /* 0x0001e8000c101908 */
[----:B----4-:R0:W-:Y:S04]  /*1e50*/  STG.E desc[UR8][R2.64], R12 ;  /* 0x0000000c02007986 */ /* 0x0101e8000c101908 */
[----:B------:R0:W-:Y:S04]  /*1e60*/  STG.E desc[UR8][R2.64+0x4], R13 ;  /* 0x0000040d02007986 */ /* 0x0001e8000c101908 */
[----:B------:R0:W-:Y:S04]  /*1e70*/  STG.E desc[UR8][R2.64+0x8], R14 ;  /* 0x0000080e02007986 */ /* 0x0001e8000c101908 */
[----:B------:R0:W-:Y:S04]  /*1e80*/  STG.E desc[UR8][R2.64+0xc], R15 ;  /* 0x00000c0f02007986 */ /* 0x0001e8000c101908 */
[----:B-----5:R0:W-:Y:S04]  /*1e90*/  STG.E desc[UR8][R2.64+0x400], R16 ;  /* 0x0004001002007986 */ /* 0x0201e8000c101908 */
[----:B------:R0:W-:Y:S04]  /*1ea0*/  STG.E desc[UR8][R2.64+0x404], R17 ;  /* 0x0004041102007986 */ /* 0x0001e8000c101908 */
        /* <DEDUP_REMOVED lines=17> */
[----:B------:R0:W-:Y:S01]  /*1fc0*/  STG.E desc[UR8][R2.64+0x41c], R35 ;  /* 0x00041c2302007986 */ /* 0x0001e2000c101908 */
[----:B------:R-:W-:Y:S05]  /*1fd0*/  BRA.U UP0, `(.L_x_4) ;  /* 0xfffffffd00407547 */ /* 0x000fea000b83ffff */
[----:B------:R-:W-:Y:S05]  /*1fe0*/  EXIT ;  /* 0x000000000000794d */ /* 0x000fea0003800000 */
.L_x_5:
[----:B------:R-:W-:-:S00]  /*1ff0*/  BRA `(.L_x_5) ;  /* 0xfffffffc00fc7947 */ /* 0x000fc0000383ffff */
[----:B------:R-:W-:-:S00]  /*2000*/  NOP ;  /* 0x0000000000007918 */ /* 0x000fc00000000000 */
[----:B------:R-:W-:-:S00]  /*2010*/  NOP ;  /* 0x0000000000007918 */ /* 0x000fc00000000000 */
[----:B------:R-:W-:-:S00]  /*2020*/  NOP ;  /* 0x0000000000007918 */ /* 0x000fc00000000000 */
[----:B------:R-:W-:-:S00]  /*2030*/  NOP ;  /* 0x0000000000007918 */ /* 0x000fc00000000000 */
[----:B------:R-:W-:-:S00]  /*2040*/  NOP ;  /* 0x0000000000007918 */ /* 0x000fc00000000000 */
[----:B------:R-:W-:-:S00]  /*2050*/  NOP ;  /* 0x0000000000007918 */ /* 0x000fc00000000000 */
[----:B------:R-:W-:-:S00]  /*2060*/  NOP ;  /* 0x0000000000007918 */ /* 0x000fc00000000000 */
[----:B------:R-:W-:-:S00]  /*2070*/  NOP ;  /* 0x0000000000007918 */ /* 0x000fc00000000000 */
.L_x_6:


//--------------------- .nv.shared.mymatmul_kernel0 --------------------------
	.section	.nv.shared.mymatmul_kernel0,"aw",@nobits
	.sectionflags	@""
	.align	4
.nv.shared.mymatmul_kernel0:
	.zero		11264


//--------------------- .nv.shared.reserved.0     --------------------------
	.section	.nv.shared.reserved.0,"aw",@nobits
	.weak		__nv_reservedSMEM_offset_0_alias
	.size		__nv_reservedSMEM_offset_0_alias, 0, 64
	.other		__nv_reservedSMEM_offset_0_alias,@"STO_CUDA_RESERVED_SHARED STV_DEFAULT"
__nv_reservedSMEM_offset_0_alias:
	.zero		0
	.zero		64


//--------------------- .nv.constant0.mymatmul_kernel0 --------------------------
	.section	.nv.constant0.mymatmul_kernel0,"a",@progbits
	.sectionflags	@""
	.align	4
.nv.constant0.mymatmul_kernel0:
	.zero		920


//--------------------- SYMBOLS --------------------------

	.type		.nv.reservedSmem.offset0,@object
	.size		.nv.reservedSmem.offset0,0x4
	.type		.nv.reservedSmem.cap,@object
	.size		.nv.reservedSmem.cap,0x4
